//
// Generated by NVIDIA NVVM Compiler
//
// Compiler Build ID: CL-36424714
// Cuda compilation tools, release 13.0, V13.0.88
// Based on NVVM 20.0.0
//

.version 9.0
.target sm_100
.address_size 64

	// .globl	_Z16SumArrayOnDevicePfS_S_i

.visible .entry _Z16SumArrayOnDevicePfS_S_i(
	.param .u64 .ptr .align 1 _Z16SumArrayOnDevicePfS_S_i_param_0,
	.param .u64 .ptr .align 1 _Z16SumArrayOnDevicePfS_S_i_param_1,
	.param .u64 .ptr .align 1 _Z16SumArrayOnDevicePfS_S_i_param_2,
	.param .u32 _Z16SumArrayOnDevicePfS_S_i_param_3
)
{
	.reg .pred 	%p<2>;
	.reg .b32 	%r<6>;
	.reg .b32 	%f<4>;
	.reg .b64 	%rd<11>;

	ld.param.u64 	%rd1, [_Z16SumArrayOnDevicePfS_S_i_param_0];
	ld.param.u64 	%rd2, [_Z16SumArrayOnDevicePfS_S_i_param_1];
	ld.param.u64 	%rd3, [_Z16SumArrayOnDevicePfS_S_i_param_2];
	ld.param.u32 	%r2, [_Z16SumArrayOnDevicePfS_S_i_param_3];
	mov.u32 	%r3, %ctaid.x;
	mov.u32 	%r4, %ntid.x;
	mov.u32 	%r5, %tid.x;
	mad.lo.s32 	%r1, %r3, %r4, %r5;
	setp.ge.s32 	%p1, %r1, %r2;
	@%p1 bra 	$L__BB0_2;
	cvta.to.global.u64 	%rd4, %rd1;
	cvta.to.global.u64 	%rd5, %rd2;
	cvta.to.global.u64 	%rd6, %rd3;
	mul.wide.s32 	%rd7, %r1, 4;
	add.s64 	%rd8, %rd4, %rd7;
	ld.global.f32 	%f1, [%rd8];
	add.s64 	%rd9, %rd5, %rd7;
	ld.global.f32 	%f2, [%rd9];
	add.f32 	%f3, %f1, %f2;
	add.s64 	%rd10, %rd6, %rd7;
	st.global.f32 	[%rd10], %f3;
$L__BB0_2:
	ret;

}


// ===== COMPILED SASS (sm_100) =====

	.target	sm_100

	.elftype	@"ET_EXEC"


//--------------------- .note.nv.tkinfo           --------------------------
	.section	.note.nv.tkinfo,"",@"SHT_NOTE"
	.sectionflags	@"SHF_NOTE_NV_TKINFO"
	.tkinfo
        /*0018*/ 	.word	0x00000002
        /*0030*/ 	.string	""
        /*0030*/ 	.string	"ptxas"
        /*0030*/ 	.string	"Cuda compilation tools, release 13.0, V13.0.88"
        /*0030*/ 	.string	"Build cuda_13.0.r13.0/compiler.36424714_0"
        /*0030*/ 	.string	"-arch sm_100 -m 64 "



//--------------------- .note.nv.cuinfo           --------------------------
	.section	.note.nv.cuinfo,"",@"SHT_NOTE"
	.sectionflags	@"SHF_NOTE_NV_CUINFO"
        /*0018*/ 	.short	0x0002
        /*001a*/ 	.short	0x0064
        /*001c*/ 	.short	0x0082
	.zero		2


//--------------------- .nv.info                  --------------------------
	.section	.nv.info,"",@"SHT_CUDA_INFO"
	.align	4


	//----- nvinfo : EIATTR_REGCOUNT
	.align		4
        /*0000*/ 	.byte	0x04, 0x2f
        /*0002*/ 	.short	(.L_1 - .L_0)
	.align		4
.L_0:
        /*0004*/ 	.word	index@(_Z16SumArrayOnDevicePfS_S_i)
        /*0008*/ 	.word	0x0000000c


	//----- nvinfo : EIATTR_FRAME_SIZE
	.align		4
.L_1:
        /*000c*/ 	.byte	0x04, 0x11
        /*000e*/ 	.short	(.L_3 - .L_2)
	.align		4
.L_2:
        /*0010*/ 	.word	index@(_Z16SumArrayOnDevicePfS_S_i)
        /*0014*/ 	.word	0x00000000


	//----- nvinfo : EIATTR_MIN_STACK_SIZE
	.align		4
.L_3:
        /*0018*/ 	.byte	0x04, 0x12
        /*001a*/ 	.short	(.L_5 - .L_4)
	.align		4
.L_4:
        /*001c*/ 	.word	index@(_Z16SumArrayOnDevicePfS_S_i)
        /*0020*/ 	.word	0x00000000
.L_5:


//--------------------- .nv.compat                --------------------------
	.section	.nv.compat,"",@"SHT_CUDA_COMPAT_INFO"
	.align	4
        /*0000*/ 	.byte	0x02, 0x09, 0x00, 0x00, 0x02, 0x02, 0x01, 0x00, 0x02, 0x05, 0x05, 0x00, 0x03, 0x07, 0x01, 0x01
        /*0010*/ 	.byte	0x02, 0x03, 0x00, 0x00, 0x02, 0x06, 0x01, 0x00, 0x04, 0x0b, 0x08, 0x00, 0x09, 0x00, 0x00, 0x00
        /*0020*/ 	.byte	0x00, 0x00, 0x00, 0x00


//--------------------- .nv.info._Z16SumArrayOnDevicePfS_S_i --------------------------
	.section	.nv.info._Z16SumArrayOnDevicePfS_S_i,"",@"SHT_CUDA_INFO"
	.sectionflags	@""
	.align	4


	//----- nvinfo : EIATTR_CUDA_API_VERSION
	.align		4
        /*0000*/ 	.byte	0x04, 0x37
        /*0002*/ 	.short	(.L_7 - .L_6)
.L_6:
        /*0004*/ 	.word	0x00000082


	//----- nvinfo : EIATTR_KPARAM_INFO
	.align		4
.L_7:
        /*0008*/ 	.byte	0x04, 0x17
        /*000a*/ 	.short	(.L_9 - .L_8)
.L_8:
        /*000c*/ 	.word	0x00000000
        /*0010*/ 	.short	0x0003
        /*0012*/ 	.short	0x0018
        /*0014*/ 	.byte	0x00, 0xf0, 0x11, 0x00


	//----- nvinfo : EIATTR_KPARAM_INFO
	.align		4
.L_9:
        /*0018*/ 	.byte	0x04, 0x17
        /*001a*/ 	.short	(.L_11 - .L_10)
.L_10:
        /*001c*/ 	.word	0x00000000
        /*0020*/ 	.short	0x0002
        /*0022*/ 	.short	0x0010
        /*0024*/ 	.byte	0x00, 0xf5, 0x21, 0x00


	//----- nvinfo : EIATTR_KPARAM_INFO
	.align		4
.L_11:
        /*0028*/ 	.byte	0x04, 0x17
        /*002a*/ 	.short	(.L_13 - .L_12)
.L_12:
        /*002c*/ 	.word	0x00000000
        /*0030*/ 	.short	0x0001
        /*0032*/ 	.short	0x0008
        /*0034*/ 	.byte	0x00, 0xf5, 0x21, 0x00


	//----- nvinfo : EIATTR_KPARAM_INFO
	.align		4
.L_13:
        /*0038*/ 	.byte	0x04, 0x17
        /*003a*/ 	.short	(.L_15 - .L_14)
.L_14:
        /*003c*/ 	.word	0x00000000
        /*0040*/ 	.short	0x0000
        /*0042*/ 	.short	0x0000
        /*0044*/ 	.byte	0x00, 0xf5, 0x21, 0x00


	//----- nvinfo : EIATTR_SPARSE_MMA_MASK
	.align		4
.L_15:
        /*0048*/ 	.byte	0x03, 0x50
        /*004a*/ 	.short	0x0000


	//----- nvinfo : EIATTR_MAXREG_COUNT
	.align		4
        /*004c*/ 	.byte	0x03, 0x1b
        /*004e*/ 	.short	0x00ff


	//----- nvinfo : EIATTR_MERCURY_ISA_VERSION
	.align		4
        /*0050*/ 	.byte	0x03, 0x5f
        /*0052*/ 	.short	0x0101


	//----- nvinfo : EIATTR_VRC_CTA_INIT_COUNT
	.align		4
        /*0054*/ 	.byte	0x02, 0x4a
	.zero		1
	.zero		1


	//----- nvinfo : EIATTR_EXIT_INSTR_OFFSETS
	.align		4
        /*0058*/ 	.byte	0x04, 0x1c
        /*005a*/ 	.short	(.L_17 - .L_16)


	//   ....[0]....
.L_16:
        /*005c*/ 	.word	0x00000070


	//   ....[1]....
        /*0060*/ 	.word	0x00000130


	//----- nvinfo : EIATTR_CBANK_PARAM_SIZE
	.align		4
.L_17:
        /*0064*/ 	.byte	0x03, 0x19
        /*0066*/ 	.short	0x001c


	//----- nvinfo : EIATTR_PARAM_CBANK
	.align		4
        /*0068*/ 	.byte	0x04, 0x0a
        /*006a*/ 	.short	(.L_19 - .L_18)
	.align		4
.L_18:
        /*006c*/ 	.word	index@(.nv.constant0._Z16SumArrayOnDevicePfS_S_i)
        /*0070*/ 	.short	0x0380
        /*0072*/ 	.short	0x001c


	//----- nvinfo : EIATTR_SW_WAR
	.align		4
.L_19:
        /*0074*/ 	.byte	0x04, 0x36
        /*0076*/ 	.short	(.L_21 - .L_20)
.L_20:
        /*0078*/ 	.word	0x00000008
.L_21:


//--------------------- .nv.callgraph             --------------------------
	.section	.nv.callgraph,"",@"SHT_CUDA_CALLGRAPH"
	.align	4
	.sectionentsize	8
	.align		4
        /*0000*/ 	.word	0x00000000
	.align		4
        /*0004*/ 	.word	0xffffffff
	.align		4
        /*0008*/ 	.word	0x00000000
	.align		4
        /*000c*/ 	.word	0xfffffffe
	.align		4
        /*0010*/ 	.word	0x00000000
	.align		4
        /*0014*/ 	.word	0xfffffffd
	.align		4
        /*0018*/ 	.word	0x00000000
	.align		4
        /*001c*/ 	.word	0xfffffffc


//--------------------- .text._Z16SumArrayOnDevicePfS_S_i --------------------------
	.section	.text._Z16SumArrayOnDevicePfS_S_i,"ax",@progbits
	.align	128
        .global         _Z16SumArrayOnDevicePfS_S_i
        .type           _Z16SumArrayOnDevicePfS_S_i,@function
        .size           _Z16SumArrayOnDevicePfS_S_i,(.L_x_1 - _Z16SumArrayOnDevicePfS_S_i)
        .other          _Z16SumArrayOnDevicePfS_S_i,@"STO_CUDA_ENTRY STV_DEFAULT"
_Z16SumArrayOnDevicePfS_S_i:
.text._Z16SumArrayOnDevicePfS_S_i:
[----:B------:R-:W-:Y:S01]  /*0000*/  LDC R1, c[0x0][0x37c] ;  /* 0x0000df00ff017b82 */ /* 0x000fe20000000800 */
[----:B------:R-:W0:Y:S07]  /*0010*/  S2R R0, SR_TID.X ;  /* 0x0000000000007919 */ /* 0x000e2e0000002100 */
[----:B------:R-:W0:Y:S01]  /*0020*/  S2UR UR4, SR_CTAID.X ;  /* 0x00000000000479c3 */ /* 0x000e220000002500 */
[----:B------:R-:W1:Y:S07]  /*0030*/  LDCU UR5, c[0x0][0x398] ;  /* 0x00007300ff0577ac */ /* 0x000e6e0008000800 */
[----:B------:R-:W0:Y:S02]  /*0040*/  LDC R9, c[0x0][0x360] ;  /* 0x0000d800ff097b82 */ /* 0x000e240000000800 */
[----:B0-----:R-:W-:-:S05]  /*0050*/  IMAD R9, R9, UR4, R0 ;  /* 0x0000000409097c24 */ /* 0x001fca000f8e0200 */
[----:B-1----:R-:W-:-:S13]  /*0060*/  ISETP.GE.AND P0, PT, R9, UR5, PT ;  /* 0x0000000509007c0c */ /* 0x002fda000bf06270 */
[----:B------:R-:W-:Y:S05]  /*0070*/  @P0 EXIT ;  /* 0x000000000000094d */ /* 0x000fea0003800000 */
[----:B------:R-:W0:Y:S01]  /*0080*/  LDC.64 R2, c[0x0][0x380] ;  /* 0x0000e000ff027b82 */ /* 0x000e220000000a00 */
[----:B------:R-:W1:Y:S07]  /*0090*/  LDCU.64 UR4, c[0x0][0x358] ;  /* 0x00006b00ff0477ac */ /* 0x000e6e0008000a00 */
[----:B------:R-:W2:Y:S08]  /*00a0*/  LDC.64 R4, c[0x0][0x388] ;  /* 0x0000e200ff047b82 */ /* 0x000eb00000000a00 */
[----:B------:R-:W3:Y:S01]  /*00b0*/  LDC.64 R6, c[0x0][0x390] ;  /* 0x0000e400ff067b82 */ /* 0x000ee20000000a00 */
[----:B0-----:R-:W-:-:S06]  /*00c0*/  IMAD.WIDE R2, R9, 0x4, R2 ;  /* 0x0000000409027825 */ /* 0x001fcc00078e0202 */
[----:B-1----:R-:W4:Y:S01]  /*00d0*/  LDG.E R2, desc[UR4][R2.64] ;  /* 0x0000000402027981 */ /* 0x002f22000c1e1900 */
[----:B--2---:R-:W-:-:S06]  /*00e0*/  IMAD.WIDE R4, R9, 0x4, R4 ;  /* 0x0000000409047825 */ /* 0x004fcc00078e0204 */
[----:B------:R-:W4:Y:S01]  /*00f0*/  LDG.E R5, desc[UR4][R4.64] ;  /* 0x0000000404057981 */ /* 0x000f22000c1e1900 */
[----:B---3--:R-:W-:-:S04]  /*0100*/  IMAD.WIDE R6, R9, 0x4, R6 ;  /* 0x0000000409067825 */ /* 0x008fc800078e0206 */
[----:B----4-:R-:W-:-:S05]  /*0110*/  FADD R9, R2, R5 ;  /* 0x0000000502097221 */ /* 0x010fca0000000000 */
[----:B------:R-:W-:Y:S01]  /*0120*/  STG.E desc[UR4][R6.64], R9 ;  /* 0x0000000906007986 */ /* 0x000fe2000c101904 */
[----:B------:R-:W-:Y:S05]  /*0130*/  EXIT ;  /* 0x000000000000794d */ /* 0x000fea0003800000 */
.L_x_0:
[----:B------:R-:W-:-:S00]  /*0140*/  BRA `(.L_x_0) ;  /* 0xfffffffc00fc7947 */ /* 0x000fc0000383ffff */
[----:B------:R-:W-:-:S00]  /*0150*/  NOP ;  /* 0x0000000000007918 */ /* 0x000fc00000000000 */
        /* <DEDUP_REMOVED lines=10> */
.L_x_1:


//--------------------- .nv.shared.reserved.0     --------------------------
	.section	.nv.shared.reserved.0,"aw",@nobits
	.weak		__nv_reservedSMEM_offset_0_alias
	.size		__nv_reservedSMEM_offset_0_alias, 0, 64
	.other		__nv_reservedSMEM_offset_0_alias,@"STO_CUDA_RESERVED_SHARED STV_DEFAULT"
__nv_reservedSMEM_offset_0_alias:
	.zero		0
	.zero		64


//--------------------- .nv.constant0._Z16SumArrayOnDevicePfS_S_i --------------------------
	.section	.nv.constant0._Z16SumArrayOnDevicePfS_S_i,"a",@progbits
	.sectionflags	@""
	.align	4
.nv.constant0._Z16SumArrayOnDevicePfS_S_i:
	.zero		924


//--------------------- SYMBOLS --------------------------

	.type		.nv.reservedSmem.offset0,@object
	.size		.nv.reservedSmem.offset0,0x4
